//
// Generated by NVIDIA NVVM Compiler
//
// Compiler Build ID: CL-36424714
// Cuda compilation tools, release 13.0, V13.0.88
// Based on NVVM 20.0.0
//

.version 9.0
.target sm_100
.address_size 64

	// .globl	_Z14MatAdd3DKernelPiS_S_

.visible .entry _Z14MatAdd3DKernelPiS_S_(
	.param .u64 .ptr .align 1 _Z14MatAdd3DKernelPiS_S__param_0,
	.param .u64 .ptr .align 1 _Z14MatAdd3DKernelPiS_S__param_1,
	.param .u64 .ptr .align 1 _Z14MatAdd3DKernelPiS_S__param_2
)
{
	.reg .b32 	%r<20>;
	.reg .b64 	%rd<11>;

	ld.param.u64 	%rd1, [_Z14MatAdd3DKernelPiS_S__param_0];
	ld.param.u64 	%rd2, [_Z14MatAdd3DKernelPiS_S__param_1];
	ld.param.u64 	%rd3, [_Z14MatAdd3DKernelPiS_S__param_2];
	cvta.to.global.u64 	%rd4, %rd3;
	cvta.to.global.u64 	%rd5, %rd2;
	cvta.to.global.u64 	%rd6, %rd1;
	mov.u32 	%r1, %ctaid.x;
	mov.u32 	%r2, %ctaid.y;
	mov.u32 	%r3, %nctaid.x;
	mov.u32 	%r4, %ctaid.z;
	mov.u32 	%r5, %nctaid.y;
	mad.lo.s32 	%r6, %r5, %r4, %r2;
	mad.lo.s32 	%r7, %r6, %r3, %r1;
	mov.u32 	%r8, %ntid.x;
	mov.u32 	%r9, %ntid.y;
	mov.u32 	%r10, %ntid.z;
	mov.u32 	%r11, %tid.x;
	mov.u32 	%r12, %tid.y;
	mov.u32 	%r13, %tid.z;
	mad.lo.s32 	%r14, %r7, %r10, %r13;
	mad.lo.s32 	%r15, %r14, %r9, %r12;
	mad.lo.s32 	%r16, %r15, %r8, %r11;
	mul.wide.s32 	%rd7, %r16, 4;
	add.s64 	%rd8, %rd6, %rd7;
	ld.global.u32 	%r17, [%rd8];
	add.s64 	%rd9, %rd5, %rd7;
	ld.global.u32 	%r18, [%rd9];
	add.s32 	%r19, %r18, %r17;
	add.s64 	%rd10, %rd4, %rd7;
	st.global.u32 	[%rd10], %r19;
	ret;

}


// ===== COMPILED SASS (sm_100) =====

	.target	sm_100

	.elftype	@"ET_EXEC"


//--------------------- .note.nv.tkinfo           --------------------------
	.section	.note.nv.tkinfo,"",@"SHT_NOTE"
	.sectionflags	@"SHF_NOTE_NV_TKINFO"
	.tkinfo
        /*0018*/ 	.word	0x00000002
        /*0030*/ 	.string	""
        /*0030*/ 	.string	"ptxas"
        /*0030*/ 	.string	"Cuda compilation tools, release 13.0, V13.0.88"
        /*0030*/ 	.string	"Build cuda_13.0.r13.0/compiler.36424714_0"
        /*0030*/ 	.string	"-arch sm_100 -m 64 "



//--------------------- .note.nv.cuinfo           --------------------------
	.section	.note.nv.cuinfo,"",@"SHT_NOTE"
	.sectionflags	@"SHF_NOTE_NV_CUINFO"
        /*0018*/ 	.short	0x0002
        /*001a*/ 	.short	0x0064
        /*001c*/ 	.short	0x0082
	.zero		2


//--------------------- .nv.info                  --------------------------
	.section	.nv.info,"",@"SHT_CUDA_INFO"
	.align	4


	//----- nvinfo : EIATTR_REGCOUNT
	.align		4
        /*0000*/ 	.byte	0x04, 0x2f
        /*0002*/ 	.short	(.L_1 - .L_0)
	.align		4
.L_0:
        /*0004*/ 	.word	index@(_Z14MatAdd3DKernelPiS_S_)
        /*0008*/ 	.word	0x0000000e


	//----- nvinfo : EIATTR_FRAME_SIZE
	.align		4
.L_1:
        /*000c*/ 	.byte	0x04, 0x11
        /*000e*/ 	.short	(.L_3 - .L_2)
	.align		4
.L_2:
        /*0010*/ 	.word	index@(_Z14MatAdd3DKernelPiS_S_)
        /*0014*/ 	.word	0x00000000


	//----- nvinfo : EIATTR_MIN_STACK_SIZE
	.align		4
.L_3:
        /*0018*/ 	.byte	0x04, 0x12
        /*001a*/ 	.short	(.L_5 - .L_4)
	.align		4
.L_4:
        /*001c*/ 	.word	index@(_Z14MatAdd3DKernelPiS_S_)
        /*0020*/ 	.word	0x00000000
.L_5:


//--------------------- .nv.compat                --------------------------
	.section	.nv.compat,"",@"SHT_CUDA_COMPAT_INFO"
	.align	4
        /*0000*/ 	.byte	0x02, 0x09, 0x00, 0x00, 0x02, 0x02, 0x01, 0x00, 0x02, 0x05, 0x05, 0x00, 0x03, 0x07, 0x01, 0x01
        /*0010*/ 	.byte	0x02, 0x03, 0x00, 0x00, 0x02, 0x06, 0x01, 0x00, 0x04, 0x0b, 0x08, 0x00, 0x09, 0x00, 0x00, 0x00
        /*0020*/ 	.byte	0x00, 0x00, 0x00, 0x00


//--------------------- .nv.info._Z14MatAdd3DKernelPiS_S_ --------------------------
	.section	.nv.info._Z14MatAdd3DKernelPiS_S_,"",@"SHT_CUDA_INFO"
	.sectionflags	@""
	.align	4


	//----- nvinfo : EIATTR_CUDA_API_VERSION
	.align		4
        /*0000*/ 	.byte	0x04, 0x37
        /*0002*/ 	.short	(.L_7 - .L_6)
.L_6:
        /*0004*/ 	.word	0x00000082


	//----- nvinfo : EIATTR_KPARAM_INFO
	.align		4
.L_7:
        /*0008*/ 	.byte	0x04, 0x17
        /*000a*/ 	.short	(.L_9 - .L_8)
.L_8:
        /*000c*/ 	.word	0x00000000
        /*0010*/ 	.short	0x0002
        /*0012*/ 	.short	0x0010
        /*0014*/ 	.byte	0x00, 0xf5, 0x21, 0x00


	//----- nvinfo : EIATTR_KPARAM_INFO
	.align		4
.L_9:
        /*0018*/ 	.byte	0x04, 0x17
        /*001a*/ 	.short	(.L_11 - .L_10)
.L_10:
        /*001c*/ 	.word	0x00000000
        /*0020*/ 	.short	0x0001
        /*0022*/ 	.short	0x0008
        /*0024*/ 	.byte	0x00, 0xf5, 0x21, 0x00


	//----- nvinfo : EIATTR_KPARAM_INFO
	.align		4
.L_11:
        /*0028*/ 	.byte	0x04, 0x17
        /*002a*/ 	.short	(.L_13 - .L_12)
.L_12:
        /*002c*/ 	.word	0x00000000
        /*0030*/ 	.short	0x0000
        /*0032*/ 	.short	0x0000
        /*0034*/ 	.byte	0x00, 0xf5, 0x21, 0x00


	//----- nvinfo : EIATTR_SPARSE_MMA_MASK
	.align		4
.L_13:
        /*0038*/ 	.byte	0x03, 0x50
        /*003a*/ 	.short	0x0000


	//----- nvinfo : EIATTR_MAXREG_COUNT
	.align		4
        /*003c*/ 	.byte	0x03, 0x1b
        /*003e*/ 	.short	0x00ff


	//----- nvinfo : EIATTR_MERCURY_ISA_VERSION
	.align		4
        /*0040*/ 	.byte	0x03, 0x5f
        /*0042*/ 	.short	0x0101


	//----- nvinfo : EIATTR_VRC_CTA_INIT_COUNT
	.align		4
        /*0044*/ 	.byte	0x02, 0x4a
	.zero		1
	.zero		1


	//----- nvinfo : EIATTR_EXIT_INSTR_OFFSETS
	.align		4
        /*0048*/ 	.byte	0x04, 0x1c
        /*004a*/ 	.short	(.L_15 - .L_14)


	//   ....[0]....
.L_14:
        /*004c*/ 	.word	0x000001c0


	//----- nvinfo : EIATTR_CBANK_PARAM_SIZE
	.align		4
.L_15:
        /*0050*/ 	.byte	0x03, 0x19
        /*0052*/ 	.short	0x0018


	//----- nvinfo : EIATTR_PARAM_CBANK
	.align		4
        /*0054*/ 	.byte	0x04, 0x0a
        /*0056*/ 	.short	(.L_17 - .L_16)
	.align		4
.L_16:
        /*0058*/ 	.word	index@(.nv.constant0._Z14MatAdd3DKernelPiS_S_)
        /*005c*/ 	.short	0x0380
        /*005e*/ 	.short	0x0018


	//----- nvinfo : EIATTR_SW_WAR
	.align		4
.L_17:
        /*0060*/ 	.byte	0x04, 0x36
        /*0062*/ 	.short	(.L_19 - .L_18)
.L_18:
        /*0064*/ 	.word	0x00000008
.L_19:


//--------------------- .nv.callgraph             --------------------------
	.section	.nv.callgraph,"",@"SHT_CUDA_CALLGRAPH"
	.align	4
	.sectionentsize	8
	.align		4
        /*0000*/ 	.word	0x00000000
	.align		4
        /*0004*/ 	.word	0xffffffff
	.align		4
        /*0008*/ 	.word	0x00000000
	.align		4
        /*000c*/ 	.word	0xfffffffe
	.align		4
        /*0010*/ 	.word	0x00000000
	.align		4
        /*0014*/ 	.word	0xfffffffd
	.align		4
        /*0018*/ 	.word	0x00000000
	.align		4
        /*001c*/ 	.word	0xfffffffc


//--------------------- .text._Z14MatAdd3DKernelPiS_S_ --------------------------
	.section	.text._Z14MatAdd3DKernelPiS_S_,"ax",@progbits
	.align	128
        .global         _Z14MatAdd3DKernelPiS_S_
        .type           _Z14MatAdd3DKernelPiS_S_,@function
        .size           _Z14MatAdd3DKernelPiS_S_,(.L_x_1 - _Z14MatAdd3DKernelPiS_S_)
        .other          _Z14MatAdd3DKernelPiS_S_,@"STO_CUDA_ENTRY STV_DEFAULT"
_Z14MatAdd3DKernelPiS_S_:
.text._Z14MatAdd3DKernelPiS_S_:
[----:B------:R-:W-:Y:S08]  /*0000*/  LDC R1, c[0x0][0x37c] ;  /* 0x0000df00ff017b82 */ /* 0x000ff00000000800 */
[----:B------:R-:W-:Y:S01]  /*0010*/  S2UR UR4, SR_CTAID.Y ;  /* 0x00000000000479c3 */ /* 0x000fe20000002600 */
[----:B------:R-:W0:Y:S01]  /*0020*/  S2R R11, SR_TID.Z ;  /* 0x00000000000b7919 */ /* 0x000e220000002300 */
[----:B------:R-:W1:Y:S01]  /*0030*/  LDCU UR6, c[0x0][0x370] ;  /* 0x00006e00ff0677ac */ /* 0x000e620008000800 */
[----:B------:R-:W2:Y:S01]  /*0040*/  S2R R7, SR_TID.Y ;  /* 0x0000000000077919 */ /* 0x000ea20000002200 */
[----:B------:R-:W3:Y:S04]  /*0050*/  LDCU UR8, c[0x0][0x374] ;  /* 0x00006e80ff0877ac */ /* 0x000ee80008000800 */
[----:B------:R-:W3:Y:S01]  /*0060*/  S2UR UR7, SR_CTAID.Z ;  /* 0x00000000000779c3 */ /* 0x000ee20000002700 */
[----:B------:R-:W4:Y:S01]  /*0070*/  S2R R9, SR_TID.X ;  /* 0x0000000000097919 */ /* 0x000f220000002100 */
[----:B------:R-:W4:Y:S01]  /*0080*/  LDCU UR9, c[0x0][0x360] ;  /* 0x00006c00ff0977ac */ /* 0x000f220008000800 */
[----:B------:R-:W2:Y:S05]  /*0090*/  LDCU UR10, c[0x0][0x364] ;  /* 0x00006c80ff0a77ac */ /* 0x000eaa0008000800 */
[----:B------:R-:W1:Y:S08]  /*00a0*/  S2UR UR5, SR_CTAID.X ;  /* 0x00000000000579c3 */ /* 0x000e700000002500 */
[----:B------:R-:W0:Y:S08]  /*00b0*/  LDC R0, c[0x0][0x368] ;  /* 0x0000da00ff007b82 */ /* 0x000e300000000800 */
[----:B------:R-:W5:Y:S01]  /*00c0*/  LDC.64 R2, c[0x0][0x380] ;  /* 0x0000e000ff027b82 */ /* 0x000f620000000a00 */
[----:B---3--:R-:W-:-:S07]  /*00d0*/  UIMAD UR4, UR7, UR8, UR4 ;  /* 0x00000008070472a4 */ /* 0x008fce000f8e0204 */
[----:B------:R-:W3:Y:S01]  /*00e0*/  LDC.64 R4, c[0x0][0x388] ;  /* 0x0000e200ff047b82 */ /* 0x000ee20000000a00 */
[----:B-1----:R-:W-:Y:S01]  /*00f0*/  UIMAD UR4, UR4, UR6, UR5 ;  /* 0x00000006040472a4 */ /* 0x002fe2000f8e0205 */
[----:B------:R-:W1:Y:S05]  /*0100*/  LDCU.64 UR6, c[0x0][0x358] ;  /* 0x00006b00ff0677ac */ /* 0x000e6a0008000a00 */
[----:B0-----:R-:W-:-:S04]  /*0110*/  IMAD R0, R0, UR4, R11 ;  /* 0x0000000400007c24 */ /* 0x001fc8000f8e020b */
[----:B--2---:R-:W-:Y:S02]  /*0120*/  IMAD R0, R0, UR10, R7 ;  /* 0x0000000a00007c24 */ /* 0x004fe4000f8e0207 */
[----:B------:R-:W0:Y:S02]  /*0130*/  LDC.64 R6, c[0x0][0x390] ;  /* 0x0000e400ff067b82 */ /* 0x000e240000000a00 */
[----:B----4-:R-:W-:-:S04]  /*0140*/  IMAD R9, R0, UR9, R9 ;  /* 0x0000000900097c24 */ /* 0x010fc8000f8e0209 */
[----:B-----5:R-:W-:-:S04]  /*0150*/  IMAD.WIDE R2, R9, 0x4, R2 ;  /* 0x0000000409027825 */ /* 0x020fc800078e0202 */
[C---:B---3--:R-:W-:Y:S02]  /*0160*/  IMAD.WIDE R4, R9.reuse, 0x4, R4 ;  /* 0x0000000409047825 */ /* 0x048fe400078e0204 */
[----:B-1----:R-:W2:Y:S04]  /*0170*/  LDG.E R2, desc[UR6][R2.64] ;  /* 0x0000000602027981 */ /* 0x002ea8000c1e1900 */
[----:B------:R-:W2:Y:S01]  /*0180*/  LDG.E R5, desc[UR6][R4.64] ;  /* 0x0000000604057981 */ /* 0x000ea2000c1e1900 */
[----:B0-----:R-:W-:Y:S01]  /*0190*/  IMAD.WIDE R6, R9, 0x4, R6 ;  /* 0x0000000409067825 */ /* 0x001fe200078e0206 */
[----:B--2---:R-:W-:-:S05]  /*01a0*/  IADD3 R9, PT, PT, R2, R5, RZ ;  /* 0x0000000502097210 */ /* 0x004fca0007ffe0ff */
[----:B------:R-:W-:Y:S01]  /*01b0*/  STG.E desc[UR6][R6.64], R9 ;  /* 0x0000000906007986 */ /* 0x000fe2000c101906 */
[----:B------:R-:W-:Y:S05]  /*01c0*/  EXIT ;  /* 0x000000000000794d */ /* 0x000fea0003800000 */
.L_x_0:
[----:B------:R-:W-:-:S00]  /*01d0*/  BRA `(.L_x_0) ;  /* 0xfffffffc00fc7947 */ /* 0x000fc0000383ffff */
[----:B------:R-:W-:-:S00]  /*01e0*/  NOP ;  /* 0x0000000000007918 */ /* 0x000fc00000000000 */
        /* <DEDUP_REMOVED lines=9> */
.L_x_1:


//--------------------- .nv.shared.reserved.0     --------------------------
	.section	.nv.shared.reserved.0,"aw",@nobits
	.weak		__nv_reservedSMEM_offset_0_alias
	.size		__nv_reservedSMEM_offset_0_alias, 0, 64
	.other		__nv_reservedSMEM_offset_0_alias,@"STO_CUDA_RESERVED_SHARED STV_DEFAULT"
__nv_reservedSMEM_offset_0_alias:
	.zero		0
	.zero		64


//--------------------- .nv.constant0._Z14MatAdd3DKernelPiS_S_ --------------------------
	.section	.nv.constant0._Z14MatAdd3DKernelPiS_S_,"a",@progbits
	.sectionflags	@""
	.align	4
.nv.constant0._Z14MatAdd3DKernelPiS_S_:
	.zero		920


//--------------------- SYMBOLS --------------------------

	.type		.nv.reservedSmem.offset0,@object
	.size		.nv.reservedSmem.offset0,0x4
